	.headerflags	@"EF_CUDA_TEXMODE_UNIFIED EF_CUDA_64BIT_ADDRESS EF_CUDA_ACCELERATORS EF_CUDA_SM90 EF_CUDA_VIRTUAL_SM(EF_CUDA_SM90)"
	.elftype	@"ET_EXEC"


//--------------------- .nv.info                  --------------------------
	.section	.nv.info,"",@"SHT_CUDA_INFO"
	.align	4


	//----- nvinfo : EIATTR_REGCOUNT
	.align		4
        /*0000*/ 	.byte	0x04, 0x2f
        /*0002*/ 	.short	(.L_3 - .L_2)
	.align		4
.L_2:
        /*0004*/ 	.word	index@(triton_poi_fused__native_batch_norm_legit_no_training_add_relu_59)
        /*0008*/ 	.word	0x00000020


	//----- nvinfo : EIATTR_MIN_STACK_SIZE
	.align		4
.L_3:
        /*000c*/ 	.byte	0x04, 0x12
        /*000e*/ 	.short	(.L_5 - .L_4)
	.align		4
.L_4:
        /*0010*/ 	.word	index@(triton_poi_fused__native_batch_norm_legit_no_training_add_relu_59)
        /*0014*/ 	.word	0x00000000


	//----- nvinfo : EIATTR_FRAME_SIZE
	.align		4
.L_5:
        /*0018*/ 	.byte	0x04, 0x11
        /*001a*/ 	.short	(.L_7 - .L_6)
	.align		4
.L_6:
        /*001c*/ 	.word	index@(triton_poi_fused__native_batch_norm_legit_no_training_add_relu_59)
        /*0020*/ 	.word	0x00000000


	//----- nvinfo : EIATTR_MIN_STACK_SIZE
	.align		4
.L_7:
        /*0024*/ 	.byte	0x04, 0x12
        /*0026*/ 	.short	(.L_9 - .L_8)
	.align		4
.L_8:
        /*0028*/ 	.word	index@(triton_poi_fused__native_batch_norm_legit_no_training_add_relu_59)
        /*002c*/ 	.word	0x00000000
.L_9:


//--------------------- .nv.info.triton_poi_fused__native_batch_norm_legit_no_training_add_relu_59 --------------------------
	.section	.nv.info.triton_poi_fused__native_batch_norm_legit_no_training_add_relu_59,"",@"SHT_CUDA_INFO"
	.sectionflags	@""
	.align	4


	//----- nvinfo : EIATTR_CUDA_API_VERSION
	.align		4
        /*0000*/ 	.byte	0x04, 0x37
        /*0002*/ 	.short	(.L_11 - .L_10)
.L_10:
        /*0004*/ 	.word	0x0000007c


	//----- nvinfo : EIATTR_KPARAM_INFO
	.align		4
.L_11:
        /*0008*/ 	.byte	0x04, 0x17
        /*000a*/ 	.short	(.L_13 - .L_12)
.L_12:
        /*000c*/ 	.word	0x00000000
        /*0010*/ 	.short	0x000b
        /*0012*/ 	.short	0x0058
        /*0014*/ 	.byte	0x00, 0xf0, 0x11, 0x00


	//----- nvinfo : EIATTR_KPARAM_INFO
	.align		4
.L_13:
        /*0018*/ 	.byte	0x04, 0x17
        /*001a*/ 	.short	(.L_15 - .L_14)
.L_14:
        /*001c*/ 	.word	0x00000000
        /*0020*/ 	.short	0x000a
        /*0022*/ 	.short	0x0050
        /*0024*/ 	.byte	0x00, 0xf4, 0x21, 0x00


	//----- nvinfo : EIATTR_KPARAM_INFO
	.align		4
.L_15:
        /*0028*/ 	.byte	0x04, 0x17
        /*002a*/ 	.short	(.L_17 - .L_16)
.L_16:
        /*002c*/ 	.word	0x00000000
        /*0030*/ 	.short	0x0009
        /*0032*/ 	.short	0x0048
        /*0034*/ 	.byte	0x00, 0xf4, 0x21, 0x00


	//----- nvinfo : EIATTR_KPARAM_INFO
	.align		4
.L_17:
        /*0038*/ 	.byte	0x04, 0x17
        /*003a*/ 	.short	(.L_19 - .L_18)
.L_18:
        /*003c*/ 	.word	0x00000000
        /*0040*/ 	.short	0x0008
        /*0042*/ 	.short	0x0040
        /*0044*/ 	.byte	0x00, 0xf4, 0x21, 0x00


	//----- nvinfo : EIATTR_KPARAM_INFO
	.align		4
.L_19:
        /*0048*/ 	.byte	0x04, 0x17
        /*004a*/ 	.short	(.L_21 - .L_20)
.L_20:
        /*004c*/ 	.word	0x00000000
        /*0050*/ 	.short	0x0007
        /*0052*/ 	.short	0x0038
        /*0054*/ 	.byte	0x00, 0xf4, 0x21, 0x00


	//----- nvinfo : EIATTR_KPARAM_INFO
	.align		4
.L_21:
        /*0058*/ 	.byte	0x04, 0x17
        /*005a*/ 	.short	(.L_23 - .L_22)
.L_22:
        /*005c*/ 	.word	0x00000000
        /*0060*/ 	.short	0x0006
        /*0062*/ 	.short	0x0030
        /*0064*/ 	.byte	0x00, 0xf4, 0x21, 0x00


	//----- nvinfo : EIATTR_KPARAM_INFO
	.align		4
.L_23:
        /*0068*/ 	.byte	0x04, 0x17
        /*006a*/ 	.short	(.L_25 - .L_24)
.L_24:
        /*006c*/ 	.word	0x00000000
        /*0070*/ 	.short	0x0005
        /*0072*/ 	.short	0x0028
        /*0074*/ 	.byte	0x00, 0xf4, 0x21, 0x00


	//----- nvinfo : EIATTR_KPARAM_INFO
	.align		4
.L_25:
        /*0078*/ 	.byte	0x04, 0x17
        /*007a*/ 	.short	(.L_27 - .L_26)
.L_26:
        /*007c*/ 	.word	0x00000000
        /*0080*/ 	.short	0x0004
        /*0082*/ 	.short	0x0020
        /*0084*/ 	.byte	0x00, 0xf4, 0x21, 0x00


	//----- nvinfo : EIATTR_KPARAM_INFO
	.align		4
.L_27:
        /*0088*/ 	.byte	0x04, 0x17
        /*008a*/ 	.short	(.L_29 - .L_28)
.L_28:
        /*008c*/ 	.word	0x00000000
        /*0090*/ 	.short	0x0003
        /*0092*/ 	.short	0x0018
        /*0094*/ 	.byte	0x00, 0xf4, 0x21, 0x00


	//----- nvinfo : EIATTR_KPARAM_INFO
	.align		4
.L_29:
        /*0098*/ 	.byte	0x04, 0x17
        /*009a*/ 	.short	(.L_31 - .L_30)
.L_30:
        /*009c*/ 	.word	0x00000000
        /*00a0*/ 	.short	0x0002
        /*00a2*/ 	.short	0x0010
        /*00a4*/ 	.byte	0x00, 0xf4, 0x21, 0x00


	//----- nvinfo : EIATTR_KPARAM_INFO
	.align		4
.L_31:
        /*00a8*/ 	.byte	0x04, 0x17
        /*00aa*/ 	.short	(.L_33 - .L_32)
.L_32:
        /*00ac*/ 	.word	0x00000000
        /*00b0*/ 	.short	0x0001
        /*00b2*/ 	.short	0x0008
        /*00b4*/ 	.byte	0x00, 0xf4, 0x21, 0x00


	//----- nvinfo : EIATTR_KPARAM_INFO
	.align		4
.L_33:
        /*00b8*/ 	.byte	0x04, 0x17
        /*00ba*/ 	.short	(.L_35 - .L_34)
.L_34:
        /*00bc*/ 	.word	0x00000000
        /*00c0*/ 	.short	0x0000
        /*00c2*/ 	.short	0x0000
        /*00c4*/ 	.byte	0x00, 0xf4, 0x21, 0x00


	//----- nvinfo : EIATTR_SPARSE_MMA_MASK
	.align		4
.L_35:
        /*00c8*/ 	.byte	0x03, 0x50
        /*00ca*/ 	.short	0x0000


	//----- nvinfo : EIATTR_MAXREG_COUNT
	.align		4
        /*00cc*/ 	.byte	0x03, 0x1b
        /*00ce*/ 	.short	0x00ff


	//----- nvinfo : EIATTR_EXIT_INSTR_OFFSETS
	.align		4
        /*00d0*/ 	.byte	0x04, 0x1c
        /*00d2*/ 	.short	(.L_37 - .L_36)


	//   ....[0]....
.L_36:
        /*00d4*/ 	.word	0x00000680


	//----- nvinfo : EIATTR_REQNTID
	.align		4
.L_37:
        /*00d8*/ 	.byte	0x04, 0x10
        /*00da*/ 	.short	(.L_39 - .L_38)
.L_38:
        /*00dc*/ 	.word	0x00000080
        /*00e0*/ 	.word	0x00000001
        /*00e4*/ 	.word	0x00000001


	//----- nvinfo : EIATTR_CBANK_PARAM_SIZE
	.align		4
.L_39:
        /*00e8*/ 	.byte	0x03, 0x19
        /*00ea*/ 	.short	0x005c


	//----- nvinfo : EIATTR_PARAM_CBANK
	.align		4
        /*00ec*/ 	.byte	0x04, 0x0a
        /*00ee*/ 	.short	(.L_41 - .L_40)
	.align		4
.L_40:
        /*00f0*/ 	.word	index@(.nv.constant0.triton_poi_fused__native_batch_norm_legit_no_training_add_relu_59)
        /*00f4*/ 	.short	0x0210
        /*00f6*/ 	.short	0x005c


	//----- nvinfo : EIATTR_SW_WAR
	.align		4
.L_41:
        /*00f8*/ 	.byte	0x04, 0x36
        /*00fa*/ 	.short	(.L_43 - .L_42)
.L_42:
        /*00fc*/ 	.word	0x00000008
.L_43:


//--------------------- .nv.callgraph             --------------------------
	.section	.nv.callgraph,"",@"SHT_CUDA_CALLGRAPH"
	.align	4
	.sectionentsize	8
	.align		4
        /*0000*/ 	.word	0x00000000
	.align		4
        /*0004*/ 	.word	0xffffffff
	.align		4
        /*0008*/ 	.word	0x00000000
	.align		4
        /*000c*/ 	.word	0xfffffffe
	.align		4
        /*0010*/ 	.word	0x00000000
	.align		4
        /*0014*/ 	.word	0xfffffffd
	.align		4
        /*0018*/ 	.word	0x00000000
	.align		4
        /*001c*/ 	.word	0xfffffffc


//--------------------- .nv.constant4             --------------------------
	.section	.nv.constant4,"a",@progbits
	.align	8
	.align		8
.nv.constant4:
        /*0000*/ 	.dword	_$_str
	.align		8
        /*0008*/ 	.dword	_$_str_$_2


//--------------------- .text.triton_poi_fused__native_batch_norm_legit_no_training_add_relu_59 --------------------------
	.section	.text.triton_poi_fused__native_batch_norm_legit_no_training_add_relu_59,"ax",@progbits
	.align	128
        .global         triton_poi_fused__native_batch_norm_legit_no_training_add_relu_59
        .type           triton_poi_fused__native_batch_norm_legit_no_training_add_relu_59,@function
        .size           triton_poi_fused__native_batch_norm_legit_no_training_add_relu_59,(.L_x_1 - triton_poi_fused__native_batch_norm_legit_no_training_add_relu_59)
        .other          triton_poi_fused__native_batch_norm_legit_no_training_add_relu_59,@"STO_CUDA_ENTRY STV_DEFAULT"
triton_poi_fused__native_batch_norm_legit_no_training_add_relu_59:
.text.triton_poi_fused__native_batch_norm_legit_no_training_add_relu_59:
[----:B------:R-:W-:Y:S01]  /*0000*/  LDC R1, c[0x0][0x28] ;  /* 0x00000a00ff017b82 */ /* 0x000fe20000000800 */
[----:B------:R-:W1:Y:S07]  /*0010*/  S2R R0, SR_TID.X ;  /* 0x0000000000007919 */ /* 0x000e6e0000002100 */
[----:B------:R-:W2:Y:S01]  /*0020*/  LDC.64 R6, c[0x0][0x228] ;  /* 0x00008a00ff067b82 */ /* 0x000ea20000000a00 */
[----:B------:R-:W-:Y:S01]  /*0030*/  ULDC.64 UR4, c[0x0][0x208] ;  /* 0x0000820000047ab9 */ /* 0x000fe20000000a00 */
[----:B------:R-:W3:Y:S06]  /*0040*/  S2R R5, SR_CTAID.X ;  /* 0x0000000000057919 */ /* 0x000eec0000002500 */
[----:B------:R-:W4:Y:S08]  /*0050*/  LDC.64 R12, c[0x0][0x218] ;  /* 0x00008600ff0c7b82 */ /* 0x000f300000000a00 */
[----:B------:R-:W5:Y:S08]  /*0060*/  LDC.64 R14, c[0x0][0x240] ;  /* 0x00009000ff0e7b82 */ /* 0x000f700000000a00 */
[----:B------:R-:W4:Y:S01]  /*0070*/  LDC.64 R16, c[0x0][0x220] ;  /* 0x00008800ff107b82 */ /* 0x000f220000000a00 */
[----:B-1----:R-:W-:-:S07]  /*0080*/  SHF.L.U32 R0, R0, 0x1, RZ ;  /* 0x0000000100007819 */ /* 0x002fce00000006ff */
[----:B------:R-:W1:Y:S01]  /*0090*/  LDC.64 R18, c[0x0][0x248] ;  /* 0x00009200ff127b82 */ /* 0x000e620000000a00 */
[----:B---3--:R-:W-:Y:S02]  /*00a0*/  SHF.R.S32.HI R3, RZ, 0x17, R5 ;  /* 0x00000017ff037819 */ /* 0x008fe40000011405 */
[----:B------:R-:W-:Y:S02]  /*00b0*/  LOP3.LUT R0, R0, 0xfe, RZ, 0xc0, !PT ;  /* 0x000000fe00007812 */ /* 0x000fe400078ec0ff */
[----:B------:R-:W-:-:S03]  /*00c0*/  SGXT R3, R3, 0x1 ;  /* 0x000000010303781a */ /* 0x000fc60000000200 */
[----:B------:R-:W3:Y:S01]  /*00d0*/  LDC.64 R8, c[0x0][0x238] ;  /* 0x00008e00ff087b82 */ /* 0x000ee20000000a00 */
[----:B------:R-:W-:-:S04]  /*00e0*/  LEA R0, R5, R0, 0x8 ;  /* 0x0000000005007211 */ /* 0x000fc800078e40ff */
[----:B------:R-:W-:-:S03]  /*00f0*/  LEA.HI R4, R3, R0, RZ, 0xb ;  /* 0x0000000003047211 */ /* 0x000fc600078f58ff */
[----:B------:R-:W1:Y:S01]  /*0100*/  LDC.64 R2, c[0x0][0x250] ;  /* 0x00009400ff027b82 */ /* 0x000e620000000a00 */
[----:B------:R-:W-:-:S04]  /*0110*/  LOP3.LUT R21, R4, 0xfffff800, RZ, 0xc0, !PT ;  /* 0xfffff80004157812 */ /* 0x000fc800078ec0ff */
[----:B------:R-:W-:-:S03]  /*0120*/  IADD3 R21, R0, -R21, RZ ;  /* 0x8000001500157210 */ /* 0x000fc60007ffe0ff */
[----:B------:R-:W3:Y:S02]  /*0130*/  LDC.64 R22, c[0x0][0x230] ;  /* 0x00008c00ff167b82 */ /* 0x000ee40000000a00 */
[----:B--2---:R-:W-:-:S06]  /*0140*/  IMAD.WIDE R6, R21, 0x4, R6 ;  /* 0x0000000415067825 */ /* 0x004fcc00078e0206 */
[----:B------:R-:W2:Y:S01]  /*0150*/  LDG.E.EL.64 R6, desc[UR4][R6.64] ;  /* 0x0000000406067981 */ /* 0x000ea2000c2e1b00 */
[----:B------:R-:W3:Y:S01]  /*0160*/  LDC.64 R10, c[0x0][0x258] ;  /* 0x00009600ff0a7b82 */ /* 0x000ee20000000a00 */
[----:B01----:R-:W-:-:S07]  /*0170*/  IMAD.WIDE R2, R21, 0x4, R2 ;  /* 0x0000000415027825 */ /* 0x003fce00078e0202 */
[----:B------:R-:W0:Y:S01]  /*0180*/  LDC.64 R4, c[0x0][0x260] ;  /* 0x00009800ff047b82 */ /* 0x000e220000000a00 */
[----:B------:R-:W2:Y:S01]  /*0190*/  LDG.E.EL.64 R2, desc[UR4][R2.64] ;  /* 0x0000000402027981 */ /* 0x000ea2000c2e1b00 */
[----:B----4-:R-:W-:-:S04]  /*01a0*/  IMAD.WIDE R12, R0, 0x4, R12 ;  /* 0x00000004000c7825 */ /* 0x010fc800078e020c */
[----:B-----5:R-:W-:Y:S02]  /*01b0*/  IMAD.WIDE R14, R0, 0x4, R14 ;  /* 0x00000004000e7825 */ /* 0x020fe400078e020e */
[----:B------:R-:W4:Y:S02]  /*01c0*/  LDG.E.64 R12, desc[UR4][R12.64] ;  /* 0x000000040c0c7981 */ /* 0x000f24000c1e1b00 */
[C---:B------:R-:W-:Y:S02]  /*01d0*/  IMAD.WIDE R16, R21.reuse, 0x4, R16 ;  /* 0x0000000415107825 */ /* 0x040fe400078e0210 */
[----:B------:R-:W5:Y:S02]  /*01e0*/  LDG.E.64 R14, desc[UR4][R14.64] ;  /* 0x000000040e0e7981 */ /* 0x000f64000c1e1b00 */
[C---:B------:R-:W-:Y:S02]  /*01f0*/  IMAD.WIDE R18, R21.reuse, 0x4, R18 ;  /* 0x0000000415127825 */ /* 0x040fe400078e0212 */
[----:B------:R-:W4:Y:S02]  /*0200*/  LDG.E.EL.64 R16, desc[UR4][R16.64] ;  /* 0x0000000410107981 */ /* 0x000f24000c2e1b00 */
[----:B---3--:R-:W-:-:S02]  /*0210*/  IMAD.WIDE R24, R21, 0x4, R8 ;  /* 0x0000000415187825 */ /* 0x008fc400078e0208 */
[----:B------:R-:W5:Y:S02]  /*0220*/  LDG.E.EL.64 R18, desc[UR4][R18.64] ;  /* 0x0000000412127981 */ /* 0x000f64000c2e1b00 */
[----:B------:R-:W-:-:S04]  /*0230*/  IMAD.WIDE R22, R21, 0x4, R22 ;  /* 0x0000000415167825 */ /* 0x000fc800078e0216 */
[C---:B------:R-:W-:Y:S02]  /*0240*/  IMAD.WIDE R10, R21.reuse, 0x4, R10 ;  /* 0x00000004150a7825 */ /* 0x040fe400078e020a */
[----:B------:R-:W3:Y:S02]  /*0250*/  LDG.E.EL.64 R22, desc[UR4][R22.64] ;  /* 0x0000000416167981 */ /* 0x000ee4000c2e1b00 */
[----:B0-----:R-:W-:Y:S02]  /*0260*/  IMAD.WIDE R8, R21, 0x4, R4 ;  /* 0x0000000415087825 */ /* 0x001fe400078e0204 */
[----:B------:R0:W3:Y:S04]  /*0270*/  LDG.E.EL.64 R4, desc[UR4][R24.64] ;  /* 0x0000000418047981 */ /* 0x0000e8000c2e1b00 */
[----:B------:R-:W3:Y:S04]  /*0280*/  LDG.E.EL.64 R10, desc[UR4][R10.64] ;  /* 0x000000040a0a7981 */ /* 0x000ee8000c2e1b00 */
[----:B------:R-:W3:Y:S01]  /*0290*/  LDG.E.EL.64 R8, desc[UR4][R8.64] ;  /* 0x0000000408087981 */ /* 0x000ee2000c2e1b00 */
[----:B--2---:R-:W-:Y:S01]  /*02a0*/  FADD R6, R6, 9.9999997473787516356e-06 ;  /* 0x3727c5ac06067421 */ /* 0x004fe20000000000 */
[----:B------:R-:W-:-:S05]  /*02b0*/  FADD R7, R7, 9.9999997473787516356e-06 ;  /* 0x3727c5ac07077421 */ /* 0x000fca0000000000 */
[----:B------:R-:W1:Y:S01]  /*02c0*/  MUFU.SQRT R6, R6 ;  /* 0x0000000600067308 */ /* 0x000e620000002000 */
[----:B------:R-:W-:Y:S01]  /*02d0*/  FADD R20, R2, 9.9999997473787516356e-06 ;  /* 0x3727c5ac02147421 */ /* 0x000fe20000000000 */
[----:B------:R-:W-:-:S06]  /*02e0*/  FADD R3, R3, 9.9999997473787516356e-06 ;  /* 0x3727c5ac03037421 */ /* 0x000fcc0000000000 */
[----:B------:R-:W2:Y:S08]  /*02f0*/  MUFU.SQRT R21, R7 ;  /* 0x0000000700157308 */ /* 0x000eb00000002000 */
[----:B------:R-:W4:Y:S01]  /*0300*/  MUFU.SQRT R26, R20 ;  /* 0x00000014001a7308 */ /* 0x000f220000002000 */
[----:B-1----:R-:W-:-:S07]  /*0310*/  FSETP.GT.AND P6, PT, R6, 8.50705917302346158658e+37, PT ;  /* 0x7e8000000600780b */ /* 0x002fce0003fc4000 */
[----:B0-----:R-:W0:Y:S01]  /*0320*/  MUFU.SQRT R25, R3 ;  /* 0x0000000300197308 */ /* 0x001e220000002000 */
[----:B------:R-:W-:Y:S01]  /*0330*/  HFMA2.MMA R2, -RZ, RZ, 1.625, 0 ;  /* 0x3e800000ff027435 */ /* 0x000fe200000001ff */
[----:B------:R-:W-:Y:S02]  /*0340*/  FSETP.GEU.AND P5, PT, R6, 1.175494350822287508e-38, PT ;  /* 0x008000000600780b */ /* 0x000fe40003fae000 */
[C---:B--2---:R-:W-:Y:S02]  /*0350*/  FSETP.GT.AND P4, PT, R21.reuse, 8.50705917302346158658e+37, PT ;  /* 0x7e8000001500780b */ /* 0x044fe40003f84000 */
[C---:B----4-:R-:W-:Y:S02]  /*0360*/  FSETP.GT.AND P3, PT, R26.reuse, 8.50705917302346158658e+37, PT ;  /* 0x7e8000001a00780b */ /* 0x050fe40003f64000 */
[----:B------:R-:W-:Y:S01]  /*0370*/  FSETP.GEU.AND P0, PT, R26, 1.175494350822287508e-38, PT ;  /* 0x008000001a00780b */ /* 0x000fe20003f0e000 */
[----:B------:R-:W-:Y:S01]  /*0380*/  @P6 FMUL R6, R6, 0.25 ;  /* 0x3e80000006066820 */ /* 0x000fe20000400000 */
[----:B------:R-:W-:-:S02]  /*0390*/  FSETP.GEU.AND P2, PT, R21, 1.175494350822287508e-38, PT ;  /* 0x008000001500780b */ /* 0x000fc40003f4e000 */
[C---:B0-----:R-:W-:Y:S02]  /*03a0*/  FSETP.GT.AND P1, PT, R25.reuse, 8.50705917302346158658e+37, PT ;  /* 0x7e8000001900780b */ /* 0x041fe40003f24000 */
[----:B------:R-:W-:Y:S02]  /*03b0*/  FSEL R3, R2, 1, P6 ;  /* 0x3f80000002037808 */ /* 0x000fe40003000000 */
[----:B------:R-:W-:Y:S01]  /*03c0*/  FSETP.GEU.AND P6, PT, R25, 1.175494350822287508e-38, PT ;  /* 0x008000001900780b */ /* 0x000fe20003fce000 */
[----:B------:R-:W-:Y:S02]  /*03d0*/  @!P5 FMUL R6, R6, 16777216 ;  /* 0x4b8000000606d820 */ /* 0x000fe40000400000 */
[----:B------:R-:W-:Y:S01]  /*03e0*/  @P3 FMUL R26, R26, 0.25 ;  /* 0x3e8000001a1a3820 */ /* 0x000fe20000400000 */
[----:B------:R-:W-:Y:S01]  /*03f0*/  @P4 FMUL R21, R21, 0.25 ;  /* 0x3e80000015154820 */ /* 0x000fe20000400000 */
[----:B------:R-:W0:Y:S02]  /*0400*/  MUFU.RCP R20, R6 ;  /* 0x0000000600147308 */ /* 0x000e240000001000 */
[----:B------:R-:W-:Y:S01]  /*0410*/  @!P0 FMUL R26, R26, 16777216 ;  /* 0x4b8000001a1a8820 */ /* 0x000fe20000400000 */
[----:B------:R-:W-:Y:S01]  /*0420*/  @!P2 FMUL R21, R21, 16777216 ;  /* 0x4b8000001515a820 */ /* 0x000fe20000400000 */
[----:B------:R-:W-:-:S04]  /*0430*/  @P1 FMUL R25, R25, 0.25 ;  /* 0x3e80000019191820 */ /* 0x000fc80000400000 */
[----:B------:R-:W-:Y:S01]  /*0440*/  @!P6 FMUL R25, R25, 16777216 ;  /* 0x4b8000001919e820 */ /* 0x000fe20000400000 */
[----:B------:R-:W1:Y:S01]  /*0450*/  MUFU.RCP R7, R26 ;  /* 0x0000001a00077308 */ /* 0x000e620000001000 */
[----:B------:R-:W-:Y:S01]  /*0460*/  @!P5 FMUL R3, R3, 16777216 ;  /* 0x4b8000000303d820 */ /* 0x000fe20000400000 */
[----:B------:R-:W-:-:S06]  /*0470*/  FSEL R28, R2, 1, P3 ;  /* 0x3f800000021c7808 */ /* 0x000fcc0001800000 */
[----:B------:R-:W2:Y:S01]  /*0480*/  MUFU.RCP R21, R21 ;  /* 0x0000001500157308 */ /* 0x000ea20000001000 */
[----:B------:R-:W-:-:S07]  /*0490*/  FSEL R24, R2, 1, P4 ;  /* 0x3f80000002187808 */ /* 0x000fce0002000000 */
[----:B------:R-:W4:Y:S01]  /*04a0*/  MUFU.RCP R6, R25 ;  /* 0x0000001900067308 */ /* 0x000f220000001000 */
[----:B------:R-:W-:Y:S01]  /*04b0*/  FSEL R27, R2, 1, P1 ;  /* 0x3f800000021b7808 */ /* 0x000fe20000800000 */
[----:B0-----:R-:W-:Y:S01]  /*04c0*/  FMUL R20, R20, R3 ;  /* 0x0000000314147220 */ /* 0x001fe20000400000 */
[----:B------:R-:W-:Y:S01]  /*04d0*/  @!P0 FMUL R28, R28, 16777216 ;  /* 0x4b8000001c1c8820 */ /* 0x000fe20000400000 */
[----:B------:R-:W0:Y:S01]  /*04e0*/  LDC.64 R2, c[0x0][0x210] ;  /* 0x00008400ff027b82 */ /* 0x000e220000000a00 */
[----:B------:R-:W-:Y:S01]  /*04f0*/  @!P2 FMUL R24, R24, 16777216 ;  /* 0x4b8000001818a820 */ /* 0x000fe20000400000 */
[----:B------:R-:W-:Y:S01]  /*0500*/  @!P6 FMUL R27, R27, 16777216 ;  /* 0x4b8000001b1be820 */ /* 0x000fe20000400000 */
[----:B-1----:R-:W-:Y:S01]  /*0510*/  FMUL R7, R7, R28 ;  /* 0x0000001c07077220 */ /* 0x002fe20000400000 */
[----:B------:R-:W-:Y:S01]  /*0520*/  FADD R29, R12, -R16 ;  /* 0x800000100c1d7221 */ /* 0x000fe20000000000 */
[----:B-----5:R-:W-:Y:S01]  /*0530*/  FADD R14, R14, -R18 ;  /* 0x800000120e0e7221 */ /* 0x020fe20000000000 */
[----:B--2---:R-:W-:Y:S01]  /*0540*/  FMUL R21, R21, R24 ;  /* 0x0000001815157220 */ /* 0x004fe20000400000 */
[----:B------:R-:W-:Y:S01]  /*0550*/  FADD R12, R13, -R17 ;  /* 0x800000110d0c7221 */ /* 0x000fe20000000000 */
[----:B------:R-:W-:Y:S01]  /*0560*/  FADD R15, R15, -R19 ;  /* 0x800000130f0f7221 */ /* 0x000fe20000000000 */
[----:B------:R-:W-:Y:S01]  /*0570*/  FMUL R29, R20, R29 ;  /* 0x0000001d141d7220 */ /* 0x000fe20000400000 */
[----:B------:R-:W-:Y:S01]  /*0580*/  FMUL R7, R7, R14 ;  /* 0x0000000e07077220 */ /* 0x000fe20000400000 */
[----:B----4-:R-:W-:Y:S01]  /*0590*/  FMUL R6, R6, R27 ;  /* 0x0000001b06067220 */ /* 0x010fe20000400000 */
[----:B------:R-:W-:Y:S01]  /*05a0*/  FMUL R12, R21, R12 ;  /* 0x0000000c150c7220 */ /* 0x000fe20000400000 */
[----:B---3--:R-:W-:Y:S01]  /*05b0*/  FFMA R4, R22, R29, R4 ;  /* 0x0000001d16047223 */ /* 0x008fe20000000004 */
[----:B------:R-:W-:Y:S01]  /*05c0*/  FFMA R7, R10, R7, R8 ;  /* 0x000000070a077223 */ /* 0x000fe20000000008 */
[----:B------:R-:W-:Y:S01]  /*05d0*/  FMUL R6, R6, R15 ;  /* 0x0000000f06067220 */ /* 0x000fe20000400000 */
[----:B------:R-:W-:-:S03]  /*05e0*/  FFMA R5, R23, R12, R5 ;  /* 0x0000000c17057223 */ /* 0x000fc60000000005 */
[----:B------:R-:W-:Y:S01]  /*05f0*/  FFMA R6, R11, R6, R9 ;  /* 0x000000060b067223 */ /* 0x000fe20000000009 */
[C---:B------:R-:W-:Y:S01]  /*0600*/  FSETP.GEU.AND P0, PT, R4.reuse, -R7, PT ;  /* 0x800000070400720b */ /* 0x040fe20003f0e000 */
[----:B------:R-:W-:Y:S02]  /*0610*/  FADD R4, R4, R7 ;  /* 0x0000000704047221 */ /* 0x000fe40000000000 */
[C---:B------:R-:W-:Y:S01]  /*0620*/  FADD R7, R5.reuse, R6 ;  /* 0x0000000605077221 */ /* 0x040fe20000000000 */
[----:B------:R-:W-:Y:S01]  /*0630*/  FSETP.GEU.AND P1, PT, R5, -R6, PT ;  /* 0x800000060500720b */ /* 0x000fe20003f2e000 */
[----:B0-----:R-:W-:Y:S01]  /*0640*/  IMAD.WIDE R2, R0, 0x4, R2 ;  /* 0x0000000400027825 */ /* 0x001fe200078e0202 */
[----:B------:R-:W-:Y:S02]  /*0650*/  FSEL R4, R4, RZ, P0 ;  /* 0x000000ff04047208 */ /* 0x000fe40000000000 */
[----:B------:R-:W-:-:S05]  /*0660*/  FSEL R5, R7, RZ, P1 ;  /* 0x000000ff07057208 */ /* 0x000fca0000800000 */
[----:B------:R-:W-:Y:S01]  /*0670*/  STG.E.64 desc[UR4][R2.64], R4 ;  /* 0x0000000402007986 */ /* 0x000fe2000c101b04 */
[----:B------:R-:W-:Y:S05]  /*0680*/  EXIT ;  /* 0x000000000000794d */ /* 0x000fea0003800000 */
.L_x_0:
[----:B------:R-:W-:-:S00]  /*0690*/  BRA `(.L_x_0) ;  /* 0xfffffffc00fc7947 */ /* 0x000fc0000383ffff */
[----:B------:R-:W-:-:S00]  /*06a0*/  NOP ;  /* 0x0000000000007918 */ /* 0x000fc00000000000 */
        /* <DEDUP_REMOVED lines=13> */
.L_x_1:


//--------------------- .nv.global.init           --------------------------
	.section	.nv.global.init,"aw",@progbits
.nv.global.init:
	.type		_$_str,@object
	.size		_$_str,(_$_str_$_2 - _$_str)
_$_str:
        /*0000*/ 	.byte	0x5f, 0x5f, 0x43, 0x55, 0x44, 0x41, 0x5f, 0x46, 0x54, 0x5a, 0x00
	.type		_$_str_$_2,@object
	.size		_$_str_$_2,(.L_1 - _$_str_$_2)
_$_str_$_2:
        /*000b*/ 	.byte	0x5f, 0x5f, 0x43, 0x55, 0x44, 0x41, 0x5f, 0x50, 0x52, 0x45, 0x43, 0x5f, 0x53, 0x51, 0x52, 0x54
        /*001b*/ 	.byte	0x00
.L_1:


//--------------------- .nv.constant0.triton_poi_fused__native_batch_norm_legit_no_training_add_relu_59 --------------------------
	.section	.nv.constant0.triton_poi_fused__native_batch_norm_legit_no_training_add_relu_59,"a",@progbits
	.sectionflags	@""
	.align	4
.nv.constant0.triton_poi_fused__native_batch_norm_legit_no_training_add_relu_59:
	.zero		620
